//
// Generated by NVIDIA NVVM Compiler
//
// Compiler Build ID: CL-36424714
// Cuda compilation tools, release 13.0, V13.0.88
// Based on NVVM 20.0.0
//

.version 9.0
.target sm_100
.address_size 64

	// .globl	_Z21squareOfArrayElementsPi

.visible .entry _Z21squareOfArrayElementsPi(
	.param .u64 .ptr .align 1 _Z21squareOfArrayElementsPi_param_0
)
{
	.reg .b32 	%r<3>;
	.reg .b64 	%rd<5>;

	ld.param.u64 	%rd1, [_Z21squareOfArrayElementsPi_param_0];
	cvta.to.global.u64 	%rd2, %rd1;
	mov.u32 	%r1, %tid.x;
	mul.lo.s32 	%r2, %r1, %r1;
	mul.wide.u32 	%rd3, %r1, 4;
	add.s64 	%rd4, %rd2, %rd3;
	st.global.u32 	[%rd4], %r2;
	ret;

}


// ===== COMPILED SASS (sm_100) =====

	.target	sm_100

	.elftype	@"ET_EXEC"


//--------------------- .note.nv.tkinfo           --------------------------
	.section	.note.nv.tkinfo,"",@"SHT_NOTE"
	.sectionflags	@"SHF_NOTE_NV_TKINFO"
	.tkinfo
        /*0018*/ 	.word	0x00000002
        /*0030*/ 	.string	""
        /*0030*/ 	.string	"ptxas"
        /*0030*/ 	.string	"Cuda compilation tools, release 13.0, V13.0.88"
        /*0030*/ 	.string	"Build cuda_13.0.r13.0/compiler.36424714_0"
        /*0030*/ 	.string	"-arch sm_100 -m 64 "



//--------------------- .note.nv.cuinfo           --------------------------
	.section	.note.nv.cuinfo,"",@"SHT_NOTE"
	.sectionflags	@"SHF_NOTE_NV_CUINFO"
        /*0018*/ 	.short	0x0002
        /*001a*/ 	.short	0x0064
        /*001c*/ 	.short	0x0082
	.zero		2


//--------------------- .nv.info                  --------------------------
	.section	.nv.info,"",@"SHT_CUDA_INFO"
	.align	4


	//----- nvinfo : EIATTR_REGCOUNT
	.align		4
        /*0000*/ 	.byte	0x04, 0x2f
        /*0002*/ 	.short	(.L_1 - .L_0)
	.align		4
.L_0:
        /*0004*/ 	.word	index@(_Z21squareOfArrayElementsPi)
        /*0008*/ 	.word	0x00000008


	//----- nvinfo : EIATTR_FRAME_SIZE
	.align		4
.L_1:
        /*000c*/ 	.byte	0x04, 0x11
        /*000e*/ 	.short	(.L_3 - .L_2)
	.align		4
.L_2:
        /*0010*/ 	.word	index@(_Z21squareOfArrayElementsPi)
        /*0014*/ 	.word	0x00000000


	//----- nvinfo : EIATTR_MIN_STACK_SIZE
	.align		4
.L_3:
        /*0018*/ 	.byte	0x04, 0x12
        /*001a*/ 	.short	(.L_5 - .L_4)
	.align		4
.L_4:
        /*001c*/ 	.word	index@(_Z21squareOfArrayElementsPi)
        /*0020*/ 	.word	0x00000000
.L_5:


//--------------------- .nv.compat                --------------------------
	.section	.nv.compat,"",@"SHT_CUDA_COMPAT_INFO"
	.align	4
        /*0000*/ 	.byte	0x02, 0x09, 0x00, 0x00, 0x02, 0x02, 0x01, 0x00, 0x02, 0x05, 0x05, 0x00, 0x03, 0x07, 0x01, 0x01
        /*0010*/ 	.byte	0x02, 0x03, 0x00, 0x00, 0x02, 0x06, 0x01, 0x00, 0x04, 0x0b, 0x08, 0x00, 0x09, 0x00, 0x00, 0x00
        /*0020*/ 	.byte	0x00, 0x00, 0x00, 0x00


//--------------------- .nv.info._Z21squareOfArrayElementsPi --------------------------
	.section	.nv.info._Z21squareOfArrayElementsPi,"",@"SHT_CUDA_INFO"
	.sectionflags	@""
	.align	4


	//----- nvinfo : EIATTR_CUDA_API_VERSION
	.align		4
        /*0000*/ 	.byte	0x04, 0x37
        /*0002*/ 	.short	(.L_7 - .L_6)
.L_6:
        /*0004*/ 	.word	0x00000082


	//----- nvinfo : EIATTR_KPARAM_INFO
	.align		4
.L_7:
        /*0008*/ 	.byte	0x04, 0x17
        /*000a*/ 	.short	(.L_9 - .L_8)
.L_8:
        /*000c*/ 	.word	0x00000000
        /*0010*/ 	.short	0x0000
        /*0012*/ 	.short	0x0000
        /*0014*/ 	.byte	0x00, 0xf5, 0x21, 0x00


	//----- nvinfo : EIATTR_SPARSE_MMA_MASK
	.align		4
.L_9:
        /*0018*/ 	.byte	0x03, 0x50
        /*001a*/ 	.short	0x0000


	//----- nvinfo : EIATTR_MAXREG_COUNT
	.align		4
        /*001c*/ 	.byte	0x03, 0x1b
        /*001e*/ 	.short	0x00ff


	//----- nvinfo : EIATTR_MERCURY_ISA_VERSION
	.align		4
        /*0020*/ 	.byte	0x03, 0x5f
        /*0022*/ 	.short	0x0101


	//----- nvinfo : EIATTR_VRC_CTA_INIT_COUNT
	.align		4
        /*0024*/ 	.byte	0x02, 0x4a
	.zero		1
	.zero		1


	//----- nvinfo : EIATTR_EXIT_INSTR_OFFSETS
	.align		4
        /*0028*/ 	.byte	0x04, 0x1c
        /*002a*/ 	.short	(.L_11 - .L_10)


	//   ....[0]....
.L_10:
        /*002c*/ 	.word	0x00000070


	//----- nvinfo : EIATTR_CBANK_PARAM_SIZE
	.align		4
.L_11:
        /*0030*/ 	.byte	0x03, 0x19
        /*0032*/ 	.short	0x0008


	//----- nvinfo : EIATTR_PARAM_CBANK
	.align		4
        /*0034*/ 	.byte	0x04, 0x0a
        /*0036*/ 	.short	(.L_13 - .L_12)
	.align		4
.L_12:
        /*0038*/ 	.word	index@(.nv.constant0._Z21squareOfArrayElementsPi)
        /*003c*/ 	.short	0x0380
        /*003e*/ 	.short	0x0008


	//----- nvinfo : EIATTR_SW_WAR
	.align		4
.L_13:
        /*0040*/ 	.byte	0x04, 0x36
        /*0042*/ 	.short	(.L_15 - .L_14)
.L_14:
        /*0044*/ 	.word	0x00000008
.L_15:


//--------------------- .nv.callgraph             --------------------------
	.section	.nv.callgraph,"",@"SHT_CUDA_CALLGRAPH"
	.align	4
	.sectionentsize	8
	.align		4
        /*0000*/ 	.word	0x00000000
	.align		4
        /*0004*/ 	.word	0xffffffff
	.align		4
        /*0008*/ 	.word	0x00000000
	.align		4
        /*000c*/ 	.word	0xfffffffe
	.align		4
        /*0010*/ 	.word	0x00000000
	.align		4
        /*0014*/ 	.word	0xfffffffd
	.align		4
        /*0018*/ 	.word	0x00000000
	.align		4
        /*001c*/ 	.word	0xfffffffc


//--------------------- .text._Z21squareOfArrayElementsPi --------------------------
	.section	.text._Z21squareOfArrayElementsPi,"ax",@progbits
	.align	128
        .global         _Z21squareOfArrayElementsPi
        .type           _Z21squareOfArrayElementsPi,@function
        .size           _Z21squareOfArrayElementsPi,(.L_x_1 - _Z21squareOfArrayElementsPi)
        .other          _Z21squareOfArrayElementsPi,@"STO_CUDA_ENTRY STV_DEFAULT"
_Z21squareOfArrayElementsPi:
.text._Z21squareOfArrayElementsPi:
[----:B------:R-:W-:Y:S01]  /*0000*/  LDC R1, c[0x0][0x37c] ;  /* 0x0000df00ff017b82 */ /* 0x000fe20000000800 */
[----:B------:R-:W0:Y:S07]  /*0010*/  S2R R5, SR_TID.X ;  /* 0x0000000000057919 */ /* 0x000e2e0000002100 */
[----:B------:R-:W0:Y:S01]  /*0020*/  LDC.64 R2, c[0x0][0x380] ;  /* 0x0000e000ff027b82 */ /* 0x000e220000000a00 */
[----:B------:R-:W1:Y:S01]  /*0030*/  LDCU.64 UR4, c[0x0][0x358] ;  /* 0x00006b00ff0477ac */ /* 0x000e620008000a00 */
[----:B0-----:R-:W-:-:S04]  /*0040*/  IMAD.WIDE.U32 R2, R5, 0x4, R2 ;  /* 0x0000000405027825 */ /* 0x001fc800078e0002 */
[----:B------:R-:W-:-:S05]  /*0050*/  IMAD R5, R5, R5, RZ ;  /* 0x0000000505057224 */ /* 0x000fca00078e02ff */
[----:B-1----:R-:W-:Y:S01]  /*0060*/  STG.E desc[UR4][R2.64], R5 ;  /* 0x0000000502007986 */ /* 0x002fe2000c101904 */
[----:B------:R-:W-:Y:S05]  /*0070*/  EXIT ;  /* 0x000000000000794d */ /* 0x000fea0003800000 */
.L_x_0:
[----:B------:R-:W-:-:S00]  /*0080*/  BRA `(.L_x_0) ;  /* 0xfffffffc00fc7947 */ /* 0x000fc0000383ffff */
[----:B------:R-:W-:-:S00]  /*0090*/  NOP ;  /* 0x0000000000007918 */ /* 0x000fc00000000000 */
        /* <DEDUP_REMOVED lines=14> */
.L_x_1:


//--------------------- .nv.shared.reserved.0     --------------------------
	.section	.nv.shared.reserved.0,"aw",@nobits
	.weak		__nv_reservedSMEM_offset_0_alias
	.size		__nv_reservedSMEM_offset_0_alias, 0, 64
	.other		__nv_reservedSMEM_offset_0_alias,@"STO_CUDA_RESERVED_SHARED STV_DEFAULT"
__nv_reservedSMEM_offset_0_alias:
	.zero		0
	.zero		64


//--------------------- .nv.constant0._Z21squareOfArrayElementsPi --------------------------
	.section	.nv.constant0._Z21squareOfArrayElementsPi,"a",@progbits
	.sectionflags	@""
	.align	4
.nv.constant0._Z21squareOfArrayElementsPi:
	.zero		904


//--------------------- SYMBOLS --------------------------

	.type		.nv.reservedSmem.offset0,@object
	.size		.nv.reservedSmem.offset0,0x4
